	.headerflags	@"EF_CUDA_TEXMODE_UNIFIED EF_CUDA_64BIT_ADDRESS EF_CUDA_ACCELERATORS EF_CUDA_SM90 EF_CUDA_VIRTUAL_SM(EF_CUDA_SM90)"
	.elftype	@"ET_EXEC"


//--------------------- .nv.info                  --------------------------
	.section	.nv.info,"",@"SHT_CUDA_INFO"
	.align	4


	//----- nvinfo : EIATTR_REGCOUNT
	.align		4
        /*0000*/ 	.byte	0x04, 0x2f
        /*0002*/ 	.short	(.L_3 - .L_2)
	.align		4
.L_2:
        /*0004*/ 	.word	index@(triton_poi_fused__adaptive_avg_pool2d__native_batch_norm_legit_no_training_add_16)
        /*0008*/ 	.word	0x0000001a


	//----- nvinfo : EIATTR_MIN_STACK_SIZE
	.align		4
.L_3:
        /*000c*/ 	.byte	0x04, 0x12
        /*000e*/ 	.short	(.L_5 - .L_4)
	.align		4
.L_4:
        /*0010*/ 	.word	index@(triton_poi_fused__adaptive_avg_pool2d__native_batch_norm_legit_no_training_add_16)
        /*0014*/ 	.word	0x00000000


	//----- nvinfo : EIATTR_FRAME_SIZE
	.align		4
.L_5:
        /*0018*/ 	.byte	0x04, 0x11
        /*001a*/ 	.short	(.L_7 - .L_6)
	.align		4
.L_6:
        /*001c*/ 	.word	index@(triton_poi_fused__adaptive_avg_pool2d__native_batch_norm_legit_no_training_add_16)
        /*0020*/ 	.word	0x00000000


	//----- nvinfo : EIATTR_MIN_STACK_SIZE
	.align		4
.L_7:
        /*0024*/ 	.byte	0x04, 0x12
        /*0026*/ 	.short	(.L_9 - .L_8)
	.align		4
.L_8:
        /*0028*/ 	.word	index@(triton_poi_fused__adaptive_avg_pool2d__native_batch_norm_legit_no_training_add_16)
        /*002c*/ 	.word	0x00000000
.L_9:


//--------------------- .nv.info.triton_poi_fused__adaptive_avg_pool2d__native_batch_norm_legit_no_training_add_16 --------------------------
	.section	.nv.info.triton_poi_fused__adaptive_avg_pool2d__native_batch_norm_legit_no_training_add_16,"",@"SHT_CUDA_INFO"
	.sectionflags	@""
	.align	4


	//----- nvinfo : EIATTR_CUDA_API_VERSION
	.align		4
        /*0000*/ 	.byte	0x04, 0x37
        /*0002*/ 	.short	(.L_11 - .L_10)
.L_10:
        /*0004*/ 	.word	0x0000007c


	//----- nvinfo : EIATTR_KPARAM_INFO
	.align		4
.L_11:
        /*0008*/ 	.byte	0x04, 0x17
        /*000a*/ 	.short	(.L_13 - .L_12)
.L_12:
        /*000c*/ 	.word	0x00000000
        /*0010*/ 	.short	0x0008
        /*0012*/ 	.short	0x0040
        /*0014*/ 	.byte	0x00, 0xf0, 0x11, 0x00


	//----- nvinfo : EIATTR_KPARAM_INFO
	.align		4
.L_13:
        /*0018*/ 	.byte	0x04, 0x17
        /*001a*/ 	.short	(.L_15 - .L_14)
.L_14:
        /*001c*/ 	.word	0x00000000
        /*0020*/ 	.short	0x0007
        /*0022*/ 	.short	0x0038
        /*0024*/ 	.byte	0x00, 0xf4, 0x21, 0x00


	//----- nvinfo : EIATTR_KPARAM_INFO
	.align		4
.L_15:
        /*0028*/ 	.byte	0x04, 0x17
        /*002a*/ 	.short	(.L_17 - .L_16)
.L_16:
        /*002c*/ 	.word	0x00000000
        /*0030*/ 	.short	0x0006
        /*0032*/ 	.short	0x0030
        /*0034*/ 	.byte	0x00, 0xf4, 0x21, 0x00


	//----- nvinfo : EIATTR_KPARAM_INFO
	.align		4
.L_17:
        /*0038*/ 	.byte	0x04, 0x17
        /*003a*/ 	.short	(.L_19 - .L_18)
.L_18:
        /*003c*/ 	.word	0x00000000
        /*0040*/ 	.short	0x0005
        /*0042*/ 	.short	0x0028
        /*0044*/ 	.byte	0x00, 0xf4, 0x21, 0x00


	//----- nvinfo : EIATTR_KPARAM_INFO
	.align		4
.L_19:
        /*0048*/ 	.byte	0x04, 0x17
        /*004a*/ 	.short	(.L_21 - .L_20)
.L_20:
        /*004c*/ 	.word	0x00000000
        /*0050*/ 	.short	0x0004
        /*0052*/ 	.short	0x0020
        /*0054*/ 	.byte	0x00, 0xf4, 0x21, 0x00


	//----- nvinfo : EIATTR_KPARAM_INFO
	.align		4
.L_21:
        /*0058*/ 	.byte	0x04, 0x17
        /*005a*/ 	.short	(.L_23 - .L_22)
.L_22:
        /*005c*/ 	.word	0x00000000
        /*0060*/ 	.short	0x0003
        /*0062*/ 	.short	0x0018
        /*0064*/ 	.byte	0x00, 0xf4, 0x21, 0x00


	//----- nvinfo : EIATTR_KPARAM_INFO
	.align		4
.L_23:
        /*0068*/ 	.byte	0x04, 0x17
        /*006a*/ 	.short	(.L_25 - .L_24)
.L_24:
        /*006c*/ 	.word	0x00000000
        /*0070*/ 	.short	0x0002
        /*0072*/ 	.short	0x0010
        /*0074*/ 	.byte	0x00, 0xf4, 0x21, 0x00


	//----- nvinfo : EIATTR_KPARAM_INFO
	.align		4
.L_25:
        /*0078*/ 	.byte	0x04, 0x17
        /*007a*/ 	.short	(.L_27 - .L_26)
.L_26:
        /*007c*/ 	.word	0x00000000
        /*0080*/ 	.short	0x0001
        /*0082*/ 	.short	0x0008
        /*0084*/ 	.byte	0x00, 0xf4, 0x21, 0x00


	//----- nvinfo : EIATTR_KPARAM_INFO
	.align		4
.L_27:
        /*0088*/ 	.byte	0x04, 0x17
        /*008a*/ 	.short	(.L_29 - .L_28)
.L_28:
        /*008c*/ 	.word	0x00000000
        /*0090*/ 	.short	0x0000
        /*0092*/ 	.short	0x0000
        /*0094*/ 	.byte	0x00, 0xf4, 0x21, 0x00


	//----- nvinfo : EIATTR_SPARSE_MMA_MASK
	.align		4
.L_29:
        /*0098*/ 	.byte	0x03, 0x50
        /*009a*/ 	.short	0x0000


	//----- nvinfo : EIATTR_MAXREG_COUNT
	.align		4
        /*009c*/ 	.byte	0x03, 0x1b
        /*009e*/ 	.short	0x00ff


	//----- nvinfo : EIATTR_EXIT_INSTR_OFFSETS
	.align		4
        /*00a0*/ 	.byte	0x04, 0x1c
        /*00a2*/ 	.short	(.L_31 - .L_30)


	//   ....[0]....
.L_30:
        /*00a4*/ 	.word	0x000004f0


	//   ....[1]....
        /*00a8*/ 	.word	0x00000510


	//----- nvinfo : EIATTR_REQNTID
	.align		4
.L_31:
        /*00ac*/ 	.byte	0x04, 0x10
        /*00ae*/ 	.short	(.L_33 - .L_32)
.L_32:
        /*00b0*/ 	.word	0x00000080
        /*00b4*/ 	.word	0x00000001
        /*00b8*/ 	.word	0x00000001


	//----- nvinfo : EIATTR_CBANK_PARAM_SIZE
	.align		4
.L_33:
        /*00bc*/ 	.byte	0x03, 0x19
        /*00be*/ 	.short	0x0044


	//----- nvinfo : EIATTR_PARAM_CBANK
	.align		4
        /*00c0*/ 	.byte	0x04, 0x0a
        /*00c2*/ 	.short	(.L_35 - .L_34)
	.align		4
.L_34:
        /*00c4*/ 	.word	index@(.nv.constant0.triton_poi_fused__adaptive_avg_pool2d__native_batch_norm_legit_no_training_add_16)
        /*00c8*/ 	.short	0x0210
        /*00ca*/ 	.short	0x0044


	//----- nvinfo : EIATTR_SW_WAR
	.align		4
.L_35:
        /*00cc*/ 	.byte	0x04, 0x36
        /*00ce*/ 	.short	(.L_37 - .L_36)
.L_36:
        /*00d0*/ 	.word	0x00000008
.L_37:


//--------------------- .nv.callgraph             --------------------------
	.section	.nv.callgraph,"",@"SHT_CUDA_CALLGRAPH"
	.align	4
	.sectionentsize	8
	.align		4
        /*0000*/ 	.word	0x00000000
	.align		4
        /*0004*/ 	.word	0xffffffff
	.align		4
        /*0008*/ 	.word	0x00000000
	.align		4
        /*000c*/ 	.word	0xfffffffe
	.align		4
        /*0010*/ 	.word	0x00000000
	.align		4
        /*0014*/ 	.word	0xfffffffd
	.align		4
        /*0018*/ 	.word	0x00000000
	.align		4
        /*001c*/ 	.word	0xfffffffc


//--------------------- .nv.constant4             --------------------------
	.section	.nv.constant4,"a",@progbits
	.align	8
	.align		8
.nv.constant4:
        /*0000*/ 	.dword	_$_str
	.align		8
        /*0008*/ 	.dword	_$_str_$_2


//--------------------- .text.triton_poi_fused__adaptive_avg_pool2d__native_batch_norm_legit_no_training_add_16 --------------------------
	.section	.text.triton_poi_fused__adaptive_avg_pool2d__native_batch_norm_legit_no_training_add_16,"ax",@progbits
	.align	128
        .global         triton_poi_fused__adaptive_avg_pool2d__native_batch_norm_legit_no_training_add_16
        .type           triton_poi_fused__adaptive_avg_pool2d__native_batch_norm_legit_no_training_add_16,@function
        .size           triton_poi_fused__adaptive_avg_pool2d__native_batch_norm_legit_no_training_add_16,(.L_x_1 - triton_poi_fused__adaptive_avg_pool2d__native_batch_norm_legit_no_training_add_16)
        .other          triton_poi_fused__adaptive_avg_pool2d__native_batch_norm_legit_no_training_add_16,@"STO_CUDA_ENTRY STV_DEFAULT"
triton_poi_fused__adaptive_avg_pool2d__native_batch_norm_legit_no_training_add_16:
.text.triton_poi_fused__adaptive_avg_pool2d__native_batch_norm_legit_no_training_add_16:
[----:B------:R-:W0:Y:S01]  /*0000*/  LDC R1, c[0x0][0x28] ;  /* 0x00000a00ff017b82 */ /* 0x000e220000000800 */
[----:B------:R-:W1:Y:S07]  /*0010*/  S2R R0, SR_TID.X ;  /* 0x0000000000007919 */ /* 0x000e6e0000002100 */
[----:B------:R-:W2:Y:S01]  /*0020*/  LDC.64 R16, c[0x0][0x228] ;  /* 0x00008a00ff107b82 */ /* 0x000ea20000000a00 */
[----:B------:R-:W-:Y:S02]  /*0030*/  CS2R R12, SRZ ;  /* 0x00000000000c7805 */ /* 0x000fe4000001ff00 */
[----:B------:R-:W-:Y:S01]  /*0040*/  CS2R R10, SRZ ;  /* 0x00000000000a7805 */ /* 0x000fe2000001ff00 */
[----:B------:R-:W3:Y:S01]  /*0050*/  S2R R7, SR_CTAID.X ;  /* 0x0000000000077919 */ /* 0x000ee20000002500 */
[----:B------:R-:W-:-:S03]  /*0060*/  ULDC.64 UR4, c[0x0][0x208] ;  /* 0x0000820000047ab9 */ /* 0x000fc60000000a00 */
[----:B------:R-:W4:Y:S08]  /*0070*/  LDC.64 R14, c[0x0][0x218] ;  /* 0x00008600ff0e7b82 */ /* 0x000f300000000a00 */
[----:B------:R-:W5:Y:S08]  /*0080*/  LDC.64 R22, c[0x0][0x220] ;  /* 0x00008800ff167b82 */ /* 0x000f700000000a00 */
[----:B------:R-:W4:Y:S01]  /*0090*/  LDC.64 R18, c[0x0][0x230] ;  /* 0x00008c00ff127b82 */ /* 0x000f220000000a00 */
[----:B-1----:R-:W-:-:S07]  /*00a0*/  SHF.L.U32 R0, R0, 0x1, RZ ;  /* 0x0000000100007819 */ /* 0x002fce00000006ff */
[----:B------:R-:W1:Y:S01]  /*00b0*/  LDC.64 R8, c[0x0][0x238] ;  /* 0x00008e00ff087b82 */ /* 0x000e620000000a00 */
[----:B---3--:R-:W-:Y:S02]  /*00c0*/  SHF.R.S32.HI R2, RZ, 0x17, R7 ;  /* 0x00000017ff027819 */ /* 0x008fe40000011407 */
[----:B------:R-:W-:Y:S02]  /*00d0*/  LOP3.LUT R0, R0, 0xfe, RZ, 0xc0, !PT ;  /* 0x000000fe00007812 */ /* 0x000fe400078ec0ff */
[----:B------:R-:W-:Y:S02]  /*00e0*/  SGXT R2, R2, 0x1 ;  /* 0x000000010202781a */ /* 0x000fe40000000200 */
[----:B------:R-:W-:-:S04]  /*00f0*/  LEA R7, R7, R0, 0x8 ;  /* 0x0000000007077211 */ /* 0x000fc800078e40ff */
[----:B------:R-:W-:Y:S02]  /*0100*/  LEA.HI R2, R2, R7, RZ, 0x2 ;  /* 0x0000000702027211 */ /* 0x000fe400078f10ff */
[----:B------:R-:W-:Y:S02]  /*0110*/  ISETP.GE.AND P4, PT, R7, 0x800, PT ;  /* 0x000008000700780c */ /* 0x000fe40003f86270 */
[--C-:B------:R-:W-:Y:S02]  /*0120*/  SHF.R.S32.HI R21, RZ, 0x2, R2.reuse ;  /* 0x00000002ff157819 */ /* 0x100fe40000011402 */
[----:B------:R-:W-:-:S04]  /*0130*/  SHF.R.S32.HI R2, RZ, 0x1f, R2 ;  /* 0x0000001fff027819 */ /* 0x000fc80000011402 */
[----:B------:R-:W-:-:S04]  /*0140*/  LEA.HI R2, R2, R21, RZ, 0x7 ;  /* 0x0000001502027211 */ /* 0x000fc800078f38ff */
[----:B------:R-:W-:-:S04]  /*0150*/  LOP3.LUT R2, R2, 0xffffff80, RZ, 0xc0, !PT ;  /* 0xffffff8002027812 */ /* 0x000fc800078ec0ff */
[----:B------:R-:W-:Y:S02]  /*0160*/  IADD3 R21, R21, -R2, RZ ;  /* 0x8000000215157210 */ /* 0x000fe40007ffe0ff */
[----:B------:R-:W3:Y:S03]  /*0170*/  LDC.64 R2, c[0x0][0x210] ;  /* 0x00008400ff027b82 */ /* 0x000ee60000000a00 */
[----:B--2---:R-:W-:-:S05]  /*0180*/  IMAD.WIDE R16, R21, 0x4, R16 ;  /* 0x0000000415107825 */ /* 0x004fca00078e0210 */
[----:B------:R-:W2:Y:S04]  /*0190*/  @!P4 LDG.E.EL R12, desc[UR4][R16.64] ;  /* 0x00000004100cc981 */ /* 0x000ea8000c2e1900 */
[----:B------:R5:W2:Y:S01]  /*01a0*/  @!P4 LDG.E.EL R10, desc[UR4][R16.64] ;  /* 0x00000004100ac981 */ /* 0x000aa2000c2e1900 */
[----:B------:R-:W-:Y:S01]  /*01b0*/  HFMA2.MMA R0, -RZ, RZ, 0, 0 ;  /* 0x00000000ff007435 */ /* 0x000fe200000001ff */
[----:B------:R-:W-:Y:S01]  /*01c0*/  CS2R R4, SRZ ;  /* 0x0000000000047805 */ /* 0x000fe2000001ff00 */
[----:B----4-:R-:W-:Y:S01]  /*01d0*/  IMAD.WIDE R14, R7, 0x4, R14 ;  /* 0x00000004070e7825 */ /* 0x010fe200078e020e */
[----:B------:R-:W-:-:S04]  /*01e0*/  MOV R6, RZ ;  /* 0x000000ff00067202 */ /* 0x000fc80000000f00 */
[----:B------:R4:W2:Y:S01]  /*01f0*/  @!P4 LDG.E.64 R4, desc[UR4][R14.64] ;  /* 0x000000040e04c981 */ /* 0x0008a2000c1e1b00 */
[----:B-----5:R-:W-:-:S04]  /*0200*/  IMAD.WIDE R16, R21, 0x4, R22 ;  /* 0x0000000415107825 */ /* 0x020fc800078e0216 */
[----:B0-----:R-:W-:Y:S01]  /*0210*/  IMAD.WIDE R22, R21, 0x4, R18 ;  /* 0x0000000415167825 */ /* 0x001fe200078e0212 */
[----:B------:R-:W5:Y:S01]  /*0220*/  @!P4 LDG.E.EL R11, desc[UR4][R16.64] ;  /* 0x00000004100bc981 */ /* 0x000f62000c2e1900 */
[----:B------:R-:W-:Y:S02]  /*0230*/  CS2R R18, SRZ ;  /* 0x0000000000127805 */ /* 0x000fe4000001ff00 */
[----:B---3--:R-:W-:Y:S01]  /*0240*/  IMAD.WIDE R2, R7, 0x4, R2 ;  /* 0x0000000407027825 */ /* 0x008fe200078e0202 */
[----:B------:R-:W3:Y:S01]  /*0250*/  @!P4 LDG.E.EL R0, desc[UR4][R16.64] ;  /* 0x000000041000c981 */ /* 0x000ee2000c2e1900 */
[----:B----4-:R-:W0:Y:S02]  /*0260*/  LDC.64 R14, c[0x0][0x240] ;  /* 0x00009000ff0e7b82 */ /* 0x010e240000000a00 */
[----:B-1----:R-:W-:Y:S01]  /*0270*/  IMAD.WIDE R20, R21, 0x4, R8 ;  /* 0x0000000415147825 */ /* 0x002fe200078e0208 */
[----:B------:R-:W-:Y:S01]  /*0280*/  CS2R R8, SRZ ;  /* 0x0000000000087805 */ /* 0x000fe2000001ff00 */
[----:B------:R-:W4:Y:S04]  /*0290*/  @!P4 LDG.E.EL R6, desc[UR4][R22.64] ;  /* 0x000000041606c981 */ /* 0x000f28000c2e1900 */
[----:B------:R-:W3:Y:S04]  /*02a0*/  @!P4 LDG.E.EL R13, desc[UR4][R22.64] ;  /* 0x00000004160dc981 */ /* 0x000ee8000c2e1900 */
[----:B------:R-:W4:Y:S04]  /*02b0*/  @!P4 LDG.E.EL R19, desc[UR4][R20.64] ;  /* 0x000000041413c981 */ /* 0x000f28000c2e1900 */
[----:B------:R-:W3:Y:S04]  /*02c0*/  @!P4 LDG.E.EL R18, desc[UR4][R20.64] ;  /* 0x000000041412c981 */ /* 0x000ee8000c2e1900 */
[----:B------:R1:W3:Y:S02]  /*02d0*/  @!P4 LDG.E.64 R8, desc[UR4][R2.64] ;  /* 0x000000040208c981 */ /* 0x0002e4000c1e1b00 */
[----:B-1----:R-:W1:Y:S01]  /*02e0*/  LDC.64 R2, c[0x0][0x248] ;  /* 0x00009200ff027b82 */ /* 0x002e620000000a00 */
[----:B0-----:R-:W-:-:S04]  /*02f0*/  IMAD.WIDE R14, R7, 0x4, R14 ;  /* 0x00000004070e7825 */ /* 0x001fc800078e020e */
[----:B-1----:R-:W-:-:S04]  /*0300*/  IMAD.WIDE R2, R7, 0x4, R2 ;  /* 0x0000000407027825 */ /* 0x002fc800078e0202 */
[----:B--2---:R-:W-:Y:S01]  /*0310*/  FADD R12, R12, 9.9999997473787516356e-06 ;  /* 0x3727c5ac0c0c7421 */ /* 0x004fe20000000000 */
[----:B------:R-:W-:-:S03]  /*0320*/  FADD R10, R10, 9.9999997473787516356e-06 ;  /* 0x3727c5ac0a0a7421 */ /* 0x000fc60000000000 */
[----:B------:R-:W0:Y:S08]  /*0330*/  MUFU.SQRT R16, R12 ;  /* 0x0000000c00107308 */ /* 0x000e300000002000 */
[----:B------:R-:W1:Y:S01]  /*0340*/  MUFU.SQRT R17, R10 ;  /* 0x0000000a00117308 */ /* 0x000e620000002000 */
[C---:B0-----:R-:W-:Y:S02]  /*0350*/  FSETP.GT.AND P0, PT, R16.reuse, 8.50705917302346158658e+37, PT ;  /* 0x7e8000001000780b */ /* 0x041fe40003f04000 */
[----:B------:R-:W-:-:S02]  /*0360*/  FSETP.GEU.AND P2, PT, R16, 1.175494350822287508e-38, PT ;  /* 0x008000001000780b */ /* 0x000fc40003f4e000 */
[C---:B-1----:R-:W-:Y:S02]  /*0370*/  FSETP.GT.AND P1, PT, R17.reuse, 8.50705917302346158658e+37, PT ;  /* 0x7e8000001100780b */ /* 0x042fe40003f24000 */
[----:B------:R-:W-:-:S07]  /*0380*/  FSETP.GEU.AND P3, PT, R17, 1.175494350822287508e-38, PT ;  /* 0x008000001100780b */ /* 0x000fce0003f6e000 */
[----:B------:R-:W-:Y:S01]  /*0390*/  @P0 FMUL R16, R16, 0.25 ;  /* 0x3e80000010100820 */ /* 0x000fe20000400000 */
[----:B------:R-:W-:-:S03]  /*03a0*/  HFMA2.MMA R10, -RZ, RZ, 1.625, 0 ;  /* 0x3e800000ff0a7435 */ /* 0x000fc600000001ff */
[----:B------:R-:W-:Y:S01]  /*03b0*/  @!P2 FMUL R16, R16, 16777216 ;  /* 0x4b8000001010a820 */ /* 0x000fe20000400000 */
[----:B------:R-:W-:-:S04]  /*03c0*/  @P1 FMUL R17, R17, 0.25 ;  /* 0x3e80000011111820 */ /* 0x000fc80000400000 */
[----:B------:R-:W-:Y:S01]  /*03d0*/  @!P3 FMUL R17, R17, 16777216 ;  /* 0x4b8000001111b820 */ /* 0x000fe20000400000 */
[----:B------:R-:W0:Y:S01]  /*03e0*/  MUFU.RCP R16, R16 ;  /* 0x0000001000107308 */ /* 0x000e220000001000 */
[----:B------:R-:W-:-:S07]  /*03f0*/  FSEL R21, R10, 1, P0 ;  /* 0x3f8000000a157808 */ /* 0x000fce0000000000 */
[----:B------:R-:W1:Y:S01]  /*0400*/  MUFU.RCP R17, R17 ;  /* 0x0000001100117308 */ /* 0x000e620000001000 */
[----:B------:R-:W-:Y:S01]  /*0410*/  FSEL R10, R10, 1, P1 ;  /* 0x3f8000000a0a7808 */ /* 0x000fe20000800000 */
[----:B------:R-:W-:-:S04]  /*0420*/  @!P2 FMUL R21, R21, 16777216 ;  /* 0x4b8000001515a820 */ /* 0x000fc80000400000 */
[----:B------:R-:W-:Y:S01]  /*0430*/  @!P3 FMUL R10, R10, 16777216 ;  /* 0x4b8000000a0ab820 */ /* 0x000fe20000400000 */
[----:B-----5:R-:W-:Y:S01]  /*0440*/  FADD R4, -R11, R4 ;  /* 0x000000040b047221 */ /* 0x020fe20000000100 */
[----:B---3--:R-:W-:Y:S01]  /*0450*/  FADD R0, -R0, R5 ;  /* 0x0000000500007221 */ /* 0x008fe20000000100 */
[----:B0-----:R-:W-:Y:S01]  /*0460*/  FMUL R21, R16, R21 ;  /* 0x0000001510157220 */ /* 0x001fe20000400000 */
[----:B-1----:R-:W-:-:S03]  /*0470*/  FMUL R17, R17, R10 ;  /* 0x0000000a11117220 */ /* 0x002fc60000400000 */
[----:B------:R-:W-:Y:S01]  /*0480*/  FMUL R4, R4, R21 ;  /* 0x0000001504047220 */ /* 0x000fe20000400000 */
[----:B------:R-:W-:-:S03]  /*0490*/  FMUL R17, R0, R17 ;  /* 0x0000001100117220 */ /* 0x000fc60000400000 */
[----:B----4-:R-:W-:Y:S01]  /*04a0*/  FFMA R19, R4, R6, R19 ;  /* 0x0000000604137223 */ /* 0x010fe20000000013 */
[----:B------:R-:W-:-:S03]  /*04b0*/  FFMA R18, R17, R13, R18 ;  /* 0x0000000d11127223 */ /* 0x000fc60000000012 */
[----:B------:R-:W-:Y:S01]  /*04c0*/  FADD R8, R19, R8 ;  /* 0x0000000813087221 */ /* 0x000fe20000000000 */
[----:B------:R-:W-:-:S05]  /*04d0*/  FADD R9, R18, R9 ;  /* 0x0000000912097221 */ /* 0x000fca0000000000 */
[----:B------:R0:W-:Y:S02]  /*04e0*/  @!P4 STG.E.64 desc[UR4][R14.64], R8 ;  /* 0x000000080e00c986 */ /* 0x0001e4000c101b04 */
[----:B0-----:R-:W-:Y:S05]  /*04f0*/  @P4 EXIT ;  /* 0x000000000000494d */ /* 0x001fea0003800000 */
[----:B------:R-:W-:Y:S01]  /*0500*/  STG.E.64 desc[UR4][R2.64], R8 ;  /* 0x0000000802007986 */ /* 0x000fe2000c101b04 */
[----:B------:R-:W-:Y:S05]  /*0510*/  EXIT ;  /* 0x000000000000794d */ /* 0x000fea0003800000 */
.L_x_0:
[----:B------:R-:W-:-:S00]  /*0520*/  BRA `(.L_x_0) ;  /* 0xfffffffc00fc7947 */ /* 0x000fc0000383ffff */
[----:B------:R-:W-:-:S00]  /*0530*/  NOP ;  /* 0x0000000000007918 */ /* 0x000fc00000000000 */
        /* <DEDUP_REMOVED lines=12> */
.L_x_1:


//--------------------- .nv.global.init           --------------------------
	.section	.nv.global.init,"aw",@progbits
.nv.global.init:
	.type		_$_str,@object
	.size		_$_str,(_$_str_$_2 - _$_str)
_$_str:
        /*0000*/ 	.byte	0x5f, 0x5f, 0x43, 0x55, 0x44, 0x41, 0x5f, 0x46, 0x54, 0x5a, 0x00
	.type		_$_str_$_2,@object
	.size		_$_str_$_2,(.L_1 - _$_str_$_2)
_$_str_$_2:
        /*000b*/ 	.byte	0x5f, 0x5f, 0x43, 0x55, 0x44, 0x41, 0x5f, 0x50, 0x52, 0x45, 0x43, 0x5f, 0x53, 0x51, 0x52, 0x54
        /*001b*/ 	.byte	0x00
.L_1:


//--------------------- .nv.constant0.triton_poi_fused__adaptive_avg_pool2d__native_batch_norm_legit_no_training_add_16 --------------------------
	.section	.nv.constant0.triton_poi_fused__adaptive_avg_pool2d__native_batch_norm_legit_no_training_add_16,"a",@progbits
	.sectionflags	@""
	.align	4
.nv.constant0.triton_poi_fused__adaptive_avg_pool2d__native_batch_norm_legit_no_training_add_16:
	.zero		596
